//
// Generated by NVIDIA NVVM Compiler
//
// Compiler Build ID: CL-36424714
// Cuda compilation tools, release 13.0, V13.0.88
// Based on NVVM 20.0.0
//

.version 9.0
.target sm_100
.address_size 64

	// .globl	_Z17mirror_boundariesPdii
// _ZZ8simulatePdS_S_diidddddddE7E_Block has been demoted
// _ZZ8simulatePdS_S_diidddddddE7R_Block has been demoted

.visible .entry _Z17mirror_boundariesPdii(
	.param .u64 .ptr .align 1 _Z17mirror_boundariesPdii_param_0,
	.param .u32 _Z17mirror_boundariesPdii_param_1,
	.param .u32 _Z17mirror_boundariesPdii_param_2
)
{
	.reg .pred 	%p<3>;
	.reg .b32 	%r<20>;
	.reg .b64 	%rd<15>;
	.reg .b64 	%fd<5>;

	ld.param.u64 	%rd2, [_Z17mirror_boundariesPdii_param_0];
	ld.param.u32 	%r3, [_Z17mirror_boundariesPdii_param_1];
	ld.param.u32 	%r4, [_Z17mirror_boundariesPdii_param_2];
	cvta.to.global.u64 	%rd1, %rd2;
	mov.u32 	%r5, %ctaid.y;
	mov.u32 	%r6, %ntid.y;
	mov.u32 	%r7, %tid.y;
	mad.lo.s32 	%r1, %r5, %r6, %r7;
	mov.u32 	%r8, %ctaid.x;
	mov.u32 	%r9, %ntid.x;
	mov.u32 	%r10, %tid.x;
	mad.lo.s32 	%r2, %r8, %r9, %r10;
	setp.ne.s32 	%p1, %r2, 0;
	@%p1 bra 	$L__BB0_2;
	add.s32 	%r11, %r3, 2;
	mad.lo.s32 	%r12, %r11, %r1, %r11;
	mul.wide.s32 	%rd3, %r12, 8;
	add.s64 	%rd4, %rd1, %rd3;
	ld.global.f64 	%fd1, [%rd4+16];
	st.global.f64 	[%rd4], %fd1;
	mul.wide.s32 	%rd5, %r3, 8;
	add.s64 	%rd6, %rd4, %rd5;
	ld.global.f64 	%fd2, [%rd6+-8];
	st.global.f64 	[%rd6+8], %fd2;
$L__BB0_2:
	setp.ne.s32 	%p2, %r1, 0;
	@%p2 bra 	$L__BB0_4;
	add.s32 	%r13, %r2, 1;
	add.s32 	%r14, %r3, 2;
	shl.b32 	%r15, %r14, 1;
	add.s32 	%r16, %r15, %r13;
	mul.wide.s32 	%rd7, %r16, 8;
	add.s64 	%rd8, %rd1, %rd7;
	ld.global.f64 	%fd3, [%rd8];
	mul.wide.s32 	%rd9, %r2, 8;
	add.s64 	%rd10, %rd1, %rd9;
	st.global.f64 	[%rd10+8], %fd3;
	add.s32 	%r17, %r4, -1;
	mad.lo.s32 	%r18, %r17, %r14, %r13;
	mul.wide.s32 	%rd11, %r18, 8;
	add.s64 	%rd12, %rd1, %rd11;
	ld.global.f64 	%fd4, [%rd12];
	add.s32 	%r19, %r18, %r15;
	mul.wide.s32 	%rd13, %r19, 8;
	add.s64 	%rd14, %rd1, %rd13;
	st.global.f64 	[%rd14], %fd4;
$L__BB0_4:
	ret;

}
	// .globl	_Z8simulatePdS_S_diiddddddd
.visible .entry _Z8simulatePdS_S_diiddddddd(
	.param .u64 .ptr .align 1 _Z8simulatePdS_S_diiddddddd_param_0,
	.param .u64 .ptr .align 1 _Z8simulatePdS_S_diiddddddd_param_1,
	.param .u64 .ptr .align 1 _Z8simulatePdS_S_diiddddddd_param_2,
	.param .f64 _Z8simulatePdS_S_diiddddddd_param_3,
	.param .u32 _Z8simulatePdS_S_diiddddddd_param_4,
	.param .u32 _Z8simulatePdS_S_diiddddddd_param_5,
	.param .f64 _Z8simulatePdS_S_diiddddddd_param_6,
	.param .f64 _Z8simulatePdS_S_diiddddddd_param_7,
	.param .f64 _Z8simulatePdS_S_diiddddddd_param_8,
	.param .f64 _Z8simulatePdS_S_diiddddddd_param_9,
	.param .f64 _Z8simulatePdS_S_diiddddddd_param_10,
	.param .f64 _Z8simulatePdS_S_diiddddddd_param_11,
	.param .f64 _Z8simulatePdS_S_diiddddddd_param_12
)
{
	.reg .pred 	%p<4>;
	.reg .b32 	%r<25>;
	.reg .b64 	%rd<26>;
	.reg .b64 	%fd<41>;
	// demoted variable
	.shared .align 8 .b8 _ZZ8simulatePdS_S_diidddddddE7E_Block[8192];
	// demoted variable
	.shared .align 8 .b8 _ZZ8simulatePdS_S_diidddddddE7R_Block[8192];
	ld.param.u64 	%rd2, [_Z8simulatePdS_S_diiddddddd_param_1];
	ld.param.f64 	%fd1, [_Z8simulatePdS_S_diiddddddd_param_3];
	ld.param.u32 	%r5, [_Z8simulatePdS_S_diiddddddd_param_4];
	ld.param.u32 	%r6, [_Z8simulatePdS_S_diiddddddd_param_5];
	ld.param.f64 	%fd2, [_Z8simulatePdS_S_diiddddddd_param_6];
	ld.param.f64 	%fd4, [_Z8simulatePdS_S_diiddddddd_param_8];
	ld.param.f64 	%fd5, [_Z8simulatePdS_S_diiddddddd_param_9];
	ld.param.f64 	%fd6, [_Z8simulatePdS_S_diiddddddd_param_10];
	ld.param.f64 	%fd7, [_Z8simulatePdS_S_diiddddddd_param_11];
	ld.param.f64 	%fd8, [_Z8simulatePdS_S_diiddddddd_param_12];
	mov.u32 	%r7, %ctaid.y;
	mov.u32 	%r8, %ntid.y;
	mov.u32 	%r1, %tid.y;
	mad.lo.s32 	%r2, %r7, %r8, %r1;
	mov.u32 	%r9, %ctaid.x;
	mov.u32 	%r10, %ntid.x;
	mov.u32 	%r3, %tid.x;
	mad.lo.s32 	%r4, %r9, %r10, %r3;
	setp.ge.s32 	%p1, %r2, %r6;
	setp.ge.s32 	%p2, %r4, %r5;
	or.pred  	%p3, %p2, %p1;
	@%p3 bra 	$L__BB1_2;
	ld.param.f64 	%fd40, [_Z8simulatePdS_S_diiddddddd_param_7];
	ld.param.u64 	%rd25, [_Z8simulatePdS_S_diiddddddd_param_2];
	ld.param.u64 	%rd24, [_Z8simulatePdS_S_diiddddddd_param_0];
	cvta.to.global.u64 	%rd4, %rd2;
	cvta.to.global.u64 	%rd5, %rd24;
	cvta.to.global.u64 	%rd6, %rd25;
	add.s32 	%r11, %r5, 2;
	mad.lo.s32 	%r12, %r11, %r2, %r11;
	cvt.s64.s32 	%rd7, %r12;
	cvt.s64.s32 	%rd8, %r4;
	add.s64 	%rd9, %rd7, %rd8;
	shl.b64 	%rd10, %rd9, 3;
	add.s64 	%rd11, %rd4, %rd10;
	ld.global.f64 	%fd9, [%rd11+8];
	ld.global.f64 	%fd10, [%rd11+16];
	add.s32 	%r13, %r12, %r4;
	mul.wide.s32 	%rd12, %r13, 8;
	add.s64 	%rd13, %rd4, %rd12;
	ld.global.f64 	%fd11, [%rd13];
	add.f64 	%fd12, %fd10, %fd11;
	fma.rn.f64 	%fd13, %fd9, 0dC010000000000000, %fd12;
	add.s32 	%r14, %r12, %r11;
	cvt.s64.s32 	%rd14, %r14;
	add.s64 	%rd15, %rd14, %rd8;
	shl.b64 	%rd16, %rd15, 3;
	add.s64 	%rd17, %rd4, %rd16;
	ld.global.f64 	%fd14, [%rd17+8];
	add.f64 	%fd15, %fd14, %fd13;
	shl.b32 	%r15, %r11, 1;
	sub.s32 	%r16, %r14, %r15;
	cvt.s64.s32 	%rd18, %r16;
	add.s64 	%rd19, %rd18, %rd8;
	shl.b64 	%rd20, %rd19, 3;
	add.s64 	%rd21, %rd4, %rd20;
	ld.global.f64 	%fd16, [%rd21+8];
	add.f64 	%fd17, %fd16, %fd15;
	fma.rn.f64 	%fd18, %fd1, %fd17, %fd9;
	add.s64 	%rd22, %rd5, %rd10;
	st.global.f64 	[%rd22+8], %fd18;
	shl.b32 	%r17, %r1, 8;
	mov.u32 	%r18, _ZZ8simulatePdS_S_diidddddddE7E_Block;
	add.s32 	%r19, %r18, %r17;
	shl.b32 	%r20, %r3, 3;
	add.s32 	%r21, %r19, %r20;
	add.s64 	%rd23, %rd6, %rd10;
	ld.global.f64 	%fd19, [%rd23+8];
	mov.u32 	%r22, _ZZ8simulatePdS_S_diidddddddE7R_Block;
	add.s32 	%r23, %r22, %r17;
	add.s32 	%r24, %r23, %r20;
	st.shared.f64 	[%r24], %fd19;
	mul.f64 	%fd20, %fd2, %fd18;
	sub.f64 	%fd21, %fd18, %fd4;
	mul.f64 	%fd22, %fd20, %fd21;
	add.f64 	%fd23, %fd18, 0dBFF0000000000000;
	mul.f64 	%fd24, %fd23, %fd22;
	fma.rn.f64 	%fd25, %fd18, %fd19, %fd24;
	mul.f64 	%fd26, %fd40, %fd25;
	sub.f64 	%fd27, %fd18, %fd26;
	st.shared.f64 	[%r21], %fd27;
	st.global.f64 	[%rd22+8], %fd27;
	mul.f64 	%fd28, %fd6, %fd19;
	add.f64 	%fd29, %fd7, %fd27;
	div.rn.f64 	%fd30, %fd28, %fd29;
	add.f64 	%fd31, %fd5, %fd30;
	mul.f64 	%fd32, %fd40, %fd31;
	neg.f64 	%fd33, %fd19;
	mul.f64 	%fd34, %fd2, %fd27;
	sub.f64 	%fd35, %fd27, %fd8;
	add.f64 	%fd36, %fd35, 0dBFF0000000000000;
	mul.f64 	%fd37, %fd34, %fd36;
	sub.f64 	%fd38, %fd33, %fd37;
	fma.rn.f64 	%fd39, %fd38, %fd32, %fd19;
	st.global.f64 	[%rd23+8], %fd39;
$L__BB1_2:
	ret;

}


// ===== COMPILED SASS (sm_100) =====

	.target	sm_100

	.elftype	@"ET_EXEC"


//--------------------- .note.nv.tkinfo           --------------------------
	.section	.note.nv.tkinfo,"",@"SHT_NOTE"
	.sectionflags	@"SHF_NOTE_NV_TKINFO"
	.tkinfo
        /*0018*/ 	.word	0x00000002
        /*0030*/ 	.string	""
        /*0030*/ 	.string	"ptxas"
        /*0030*/ 	.string	"Cuda compilation tools, release 13.0, V13.0.88"
        /*0030*/ 	.string	"Build cuda_13.0.r13.0/compiler.36424714_0"
        /*0030*/ 	.string	"-arch sm_100 -m 64 "



//--------------------- .note.nv.cuinfo           --------------------------
	.section	.note.nv.cuinfo,"",@"SHT_NOTE"
	.sectionflags	@"SHF_NOTE_NV_CUINFO"
        /*0018*/ 	.short	0x0002
        /*001a*/ 	.short	0x0064
        /*001c*/ 	.short	0x0082
	.zero		2


//--------------------- .nv.info                  --------------------------
	.section	.nv.info,"",@"SHT_CUDA_INFO"
	.align	4


	//----- nvinfo : EIATTR_REGCOUNT
	.align		4
        /*0000*/ 	.byte	0x04, 0x2f
        /*0002*/ 	.short	(.L_1 - .L_0)
	.align		4
.L_0:
        /*0004*/ 	.word	index@(_Z17mirror_boundariesPdii)
        /*0008*/ 	.word	0x00000010


	//----- nvinfo : EIATTR_FRAME_SIZE
	.align		4
.L_1:
        /*000c*/ 	.byte	0x04, 0x11
        /*000e*/ 	.short	(.L_3 - .L_2)
	.align		4
.L_2:
        /*0010*/ 	.word	index@(_Z17mirror_boundariesPdii)
        /*0014*/ 	.word	0x00000000


	//----- nvinfo : EIATTR_REGCOUNT
	.align		4
.L_3:
        /*0018*/ 	.byte	0x04, 0x2f
        /*001a*/ 	.short	(.L_5 - .L_4)
	.align		4
.L_4:
        /*001c*/ 	.word	index@(_Z8simulatePdS_S_diiddddddd)
        /*0020*/ 	.word	0x0000001d


	//----- nvinfo : EIATTR_FRAME_SIZE
	.align		4
.L_5:
        /*0024*/ 	.byte	0x04, 0x11
        /*0026*/ 	.short	(.L_7 - .L_6)
	.align		4
.L_6:
        /*0028*/ 	.word	index@($__internal_0_$__cuda_sm20_div_rn_f64_full)
        /*002c*/ 	.word	0x00000000


	//----- nvinfo : EIATTR_FRAME_SIZE
	.align		4
.L_7:
        /*0030*/ 	.byte	0x04, 0x11
        /*0032*/ 	.short	(.L_9 - .L_8)
	.align		4
.L_8:
        /*0034*/ 	.word	index@(_Z8simulatePdS_S_diiddddddd)
        /*0038*/ 	.word	0x00000000


	//----- nvinfo : EIATTR_MIN_STACK_SIZE
	.align		4
.L_9:
        /*003c*/ 	.byte	0x04, 0x12
        /*003e*/ 	.short	(.L_11 - .L_10)
	.align		4
.L_10:
        /*0040*/ 	.word	index@(_Z8simulatePdS_S_diiddddddd)
        /*0044*/ 	.word	0x00000000


	//----- nvinfo : EIATTR_MIN_STACK_SIZE
	.align		4
.L_11:
        /*0048*/ 	.byte	0x04, 0x12
        /*004a*/ 	.short	(.L_13 - .L_12)
	.align		4
.L_12:
        /*004c*/ 	.word	index@(_Z17mirror_boundariesPdii)
        /*0050*/ 	.word	0x00000000
.L_13:


//--------------------- .nv.compat                --------------------------
	.section	.nv.compat,"",@"SHT_CUDA_COMPAT_INFO"
	.align	4
        /*0000*/ 	.byte	0x02, 0x09, 0x00, 0x00, 0x02, 0x02, 0x01, 0x00, 0x02, 0x05, 0x05, 0x00, 0x03, 0x07, 0x01, 0x01
        /*0010*/ 	.byte	0x02, 0x03, 0x00, 0x00, 0x02, 0x06, 0x01, 0x00, 0x04, 0x0b, 0x08, 0x00, 0x01, 0x00, 0x00, 0x00
        /*0020*/ 	.byte	0x00, 0x00, 0x00, 0x00


//--------------------- .nv.info._Z8simulatePdS_S_diiddddddd --------------------------
	.section	.nv.info._Z8simulatePdS_S_diiddddddd,"",@"SHT_CUDA_INFO"
	.sectionflags	@""
	.align	4


	//----- nvinfo : EIATTR_CUDA_API_VERSION
	.align		4
        /*0000*/ 	.byte	0x04, 0x37
        /*0002*/ 	.short	(.L_15 - .L_14)
.L_14:
        /*0004*/ 	.word	0x00000082


	//----- nvinfo : EIATTR_KPARAM_INFO
	.align		4
.L_15:
        /*0008*/ 	.byte	0x04, 0x17
        /*000a*/ 	.short	(.L_17 - .L_16)
.L_16:
        /*000c*/ 	.word	0x00000000
        /*0010*/ 	.short	0x000c
        /*0012*/ 	.short	0x0058
        /*0014*/ 	.byte	0x00, 0xf0, 0x21, 0x00


	//----- nvinfo : EIATTR_KPARAM_INFO
	.align		4
.L_17:
        /*0018*/ 	.byte	0x04, 0x17
        /*001a*/ 	.short	(.L_19 - .L_18)
.L_18:
        /*001c*/ 	.word	0x00000000
        /*0020*/ 	.short	0x000b
        /*0022*/ 	.short	0x0050
        /*0024*/ 	.byte	0x00, 0xf0, 0x21, 0x00


	//----- nvinfo : EIATTR_KPARAM_INFO
	.align		4
.L_19:
        /*0028*/ 	.byte	0x04, 0x17
        /*002a*/ 	.short	(.L_21 - .L_20)
.L_20:
        /*002c*/ 	.word	0x00000000
        /*0030*/ 	.short	0x000a
        /*0032*/ 	.short	0x0048
        /*0034*/ 	.byte	0x00, 0xf0, 0x21, 0x00


	//----- nvinfo : EIATTR_KPARAM_INFO
	.align		4
.L_21:
        /*0038*/ 	.byte	0x04, 0x17
        /*003a*/ 	.short	(.L_23 - .L_22)
.L_22:
        /*003c*/ 	.word	0x00000000
        /*0040*/ 	.short	0x0009
        /*0042*/ 	.short	0x0040
        /*0044*/ 	.byte	0x00, 0xf0, 0x21, 0x00


	//----- nvinfo : EIATTR_KPARAM_INFO
	.align		4
.L_23:
        /*0048*/ 	.byte	0x04, 0x17
        /*004a*/ 	.short	(.L_25 - .L_24)
.L_24:
        /*004c*/ 	.word	0x00000000
        /*0050*/ 	.short	0x0008
        /*0052*/ 	.short	0x0038
        /*0054*/ 	.byte	0x00, 0xf0, 0x21, 0x00


	//----- nvinfo : EIATTR_KPARAM_INFO
	.align		4
.L_25:
        /*0058*/ 	.byte	0x04, 0x17
        /*005a*/ 	.short	(.L_27 - .L_26)
.L_26:
        /*005c*/ 	.word	0x00000000
        /*0060*/ 	.short	0x0007
        /*0062*/ 	.short	0x0030
        /*0064*/ 	.byte	0x00, 0xf0, 0x21, 0x00


	//----- nvinfo : EIATTR_KPARAM_INFO
	.align		4
.L_27:
        /*0068*/ 	.byte	0x04, 0x17
        /*006a*/ 	.short	(.L_29 - .L_28)
.L_28:
        /*006c*/ 	.word	0x00000000
        /*0070*/ 	.short	0x0006
        /*0072*/ 	.short	0x0028
        /*0074*/ 	.byte	0x00, 0xf0, 0x21, 0x00


	//----- nvinfo : EIATTR_KPARAM_INFO
	.align		4
.L_29:
        /*0078*/ 	.byte	0x04, 0x17
        /*007a*/ 	.short	(.L_31 - .L_30)
.L_30:
        /*007c*/ 	.word	0x00000000
        /*0080*/ 	.short	0x0005
        /*0082*/ 	.short	0x0024
        /*0084*/ 	.byte	0x00, 0xf0, 0x11, 0x00


	//----- nvinfo : EIATTR_KPARAM_INFO
	.align		4
.L_31:
        /*0088*/ 	.byte	0x04, 0x17
        /*008a*/ 	.short	(.L_33 - .L_32)
.L_32:
        /*008c*/ 	.word	0x00000000
        /*0090*/ 	.short	0x0004
        /*0092*/ 	.short	0x0020
        /*0094*/ 	.byte	0x00, 0xf0, 0x11, 0x00


	//----- nvinfo : EIATTR_KPARAM_INFO
	.align		4
.L_33:
        /*0098*/ 	.byte	0x04, 0x17
        /*009a*/ 	.short	(.L_35 - .L_34)
.L_34:
        /*009c*/ 	.word	0x00000000
        /*00a0*/ 	.short	0x0003
        /*00a2*/ 	.short	0x0018
        /*00a4*/ 	.byte	0x00, 0xf0, 0x21, 0x00


	//----- nvinfo : EIATTR_KPARAM_INFO
	.align		4
.L_35:
        /*00a8*/ 	.byte	0x04, 0x17
        /*00aa*/ 	.short	(.L_37 - .L_36)
.L_36:
        /*00ac*/ 	.word	0x00000000
        /*00b0*/ 	.short	0x0002
        /*00b2*/ 	.short	0x0010
        /*00b4*/ 	.byte	0x00, 0xf5, 0x21, 0x00


	//----- nvinfo : EIATTR_KPARAM_INFO
	.align		4
.L_37:
        /*00b8*/ 	.byte	0x04, 0x17
        /*00ba*/ 	.short	(.L_39 - .L_38)
.L_38:
        /*00bc*/ 	.word	0x00000000
        /*00c0*/ 	.short	0x0001
        /*00c2*/ 	.short	0x0008
        /*00c4*/ 	.byte	0x00, 0xf5, 0x21, 0x00


	//----- nvinfo : EIATTR_KPARAM_INFO
	.align		4
.L_39:
        /*00c8*/ 	.byte	0x04, 0x17
        /*00ca*/ 	.short	(.L_41 - .L_40)
.L_40:
        /*00cc*/ 	.word	0x00000000
        /*00d0*/ 	.short	0x0000
        /*00d2*/ 	.short	0x0000
        /*00d4*/ 	.byte	0x00, 0xf5, 0x21, 0x00


	//----- nvinfo : EIATTR_SPARSE_MMA_MASK
	.align		4
.L_41:
        /*00d8*/ 	.byte	0x03, 0x50
        /*00da*/ 	.short	0x0000


	//----- nvinfo : EIATTR_MAXREG_COUNT
	.align		4
        /*00dc*/ 	.byte	0x03, 0x1b
        /*00de*/ 	.short	0x00ff


	//----- nvinfo : EIATTR_MERCURY_ISA_VERSION
	.align		4
        /*00e0*/ 	.byte	0x03, 0x5f
        /*00e2*/ 	.short	0x0101


	//----- nvinfo : EIATTR_VRC_CTA_INIT_COUNT
	.align		4
        /*00e4*/ 	.byte	0x02, 0x4a
	.zero		1
	.zero		1


	//----- nvinfo : EIATTR_EXIT_INSTR_OFFSETS
	.align		4
        /*00e8*/ 	.byte	0x04, 0x1c
        /*00ea*/ 	.short	(.L_43 - .L_42)


	//   ....[0]....
.L_42:
        /*00ec*/ 	.word	0x000000c0


	//   ....[1]....
        /*00f0*/ 	.word	0x00000700


	//----- nvinfo : EIATTR_CRS_STACK_SIZE
	.align		4
.L_43:
        /*00f4*/ 	.byte	0x04, 0x1e
        /*00f6*/ 	.short	(.L_45 - .L_44)
.L_44:
        /*00f8*/ 	.word	0x00000000


	//----- nvinfo : EIATTR_CBANK_PARAM_SIZE
	.align		4
.L_45:
        /*00fc*/ 	.byte	0x03, 0x19
        /*00fe*/ 	.short	0x0060


	//----- nvinfo : EIATTR_PARAM_CBANK
	.align		4
        /*0100*/ 	.byte	0x04, 0x0a
        /*0102*/ 	.short	(.L_47 - .L_46)
	.align		4
.L_46:
        /*0104*/ 	.word	index@(.nv.constant0._Z8simulatePdS_S_diiddddddd)
        /*0108*/ 	.short	0x0380
        /*010a*/ 	.short	0x0060


	//----- nvinfo : EIATTR_SW_WAR
	.align		4
.L_47:
        /*010c*/ 	.byte	0x04, 0x36
        /*010e*/ 	.short	(.L_49 - .L_48)
.L_48:
        /*0110*/ 	.word	0x00000008
.L_49:


//--------------------- .nv.info._Z17mirror_boundariesPdii --------------------------
	.section	.nv.info._Z17mirror_boundariesPdii,"",@"SHT_CUDA_INFO"
	.sectionflags	@""
	.align	4


	//----- nvinfo : EIATTR_CUDA_API_VERSION
	.align		4
        /*0000*/ 	.byte	0x04, 0x37
        /*0002*/ 	.short	(.L_51 - .L_50)
.L_50:
        /*0004*/ 	.word	0x00000082


	//----- nvinfo : EIATTR_KPARAM_INFO
	.align		4
.L_51:
        /*0008*/ 	.byte	0x04, 0x17
        /*000a*/ 	.short	(.L_53 - .L_52)
.L_52:
        /*000c*/ 	.word	0x00000000
        /*0010*/ 	.short	0x0002
        /*0012*/ 	.short	0x000c
        /*0014*/ 	.byte	0x00, 0xf0, 0x11, 0x00


	//----- nvinfo : EIATTR_KPARAM_INFO
	.align		4
.L_53:
        /*0018*/ 	.byte	0x04, 0x17
        /*001a*/ 	.short	(.L_55 - .L_54)
.L_54:
        /*001c*/ 	.word	0x00000000
        /*0020*/ 	.short	0x0001
        /*0022*/ 	.short	0x0008
        /*0024*/ 	.byte	0x00, 0xf0, 0x11, 0x00


	//----- nvinfo : EIATTR_KPARAM_INFO
	.align		4
.L_55:
        /*0028*/ 	.byte	0x04, 0x17
        /*002a*/ 	.short	(.L_57 - .L_56)
.L_56:
        /*002c*/ 	.word	0x00000000
        /*0030*/ 	.short	0x0000
        /*0032*/ 	.short	0x0000
        /*0034*/ 	.byte	0x00, 0xf5, 0x21, 0x00


	//----- nvinfo : EIATTR_SPARSE_MMA_MASK
	.align		4
.L_57:
        /*0038*/ 	.byte	0x03, 0x50
        /*003a*/ 	.short	0x0000


	//----- nvinfo : EIATTR_MAXREG_COUNT
	.align		4
        /*003c*/ 	.byte	0x03, 0x1b
        /*003e*/ 	.short	0x00ff


	//----- nvinfo : EIATTR_MERCURY_ISA_VERSION
	.align		4
        /*0040*/ 	.byte	0x03, 0x5f
        /*0042*/ 	.short	0x0101


	//----- nvinfo : EIATTR_VRC_CTA_INIT_COUNT
	.align		4
        /*0044*/ 	.byte	0x02, 0x4a
	.zero		1
	.zero		1


	//----- nvinfo : EIATTR_EXIT_INSTR_OFFSETS
	.align		4
        /*0048*/ 	.byte	0x04, 0x1c
        /*004a*/ 	.short	(.L_59 - .L_58)


	//   ....[0]....
.L_58:
        /*004c*/ 	.word	0x00000190


	//   ....[1]....
        /*0050*/ 	.word	0x00000290


	//----- nvinfo : EIATTR_CRS_STACK_SIZE
	.align		4
.L_59:
        /*0054*/ 	.byte	0x04, 0x1e
        /*0056*/ 	.short	(.L_61 - .L_60)
.L_60:
        /*0058*/ 	.word	0x00000000


	//----- nvinfo : EIATTR_CBANK_PARAM_SIZE
	.align		4
.L_61:
        /*005c*/ 	.byte	0x03, 0x19
        /*005e*/ 	.short	0x0010


	//----- nvinfo : EIATTR_PARAM_CBANK
	.align		4
        /*0060*/ 	.byte	0x04, 0x0a
        /*0062*/ 	.short	(.L_63 - .L_62)
	.align		4
.L_62:
        /*0064*/ 	.word	index@(.nv.constant0._Z17mirror_boundariesPdii)
        /*0068*/ 	.short	0x0380
        /*006a*/ 	.short	0x0010


	//----- nvinfo : EIATTR_SW_WAR
	.align		4
.L_63:
        /*006c*/ 	.byte	0x04, 0x36
        /*006e*/ 	.short	(.L_65 - .L_64)
.L_64:
        /*0070*/ 	.word	0x00000008
.L_65:


//--------------------- .nv.callgraph             --------------------------
	.section	.nv.callgraph,"",@"SHT_CUDA_CALLGRAPH"
	.align	4
	.sectionentsize	8
	.align		4
        /*0000*/ 	.word	0x00000000
	.align		4
        /*0004*/ 	.word	0xffffffff
	.align		4
        /*0008*/ 	.word	0x00000000
	.align		4
        /*000c*/ 	.word	0xfffffffe
	.align		4
        /*0010*/ 	.word	0x00000000
	.align		4
        /*0014*/ 	.word	0xfffffffd
	.align		4
        /*0018*/ 	.word	0x00000000
	.align		4
        /*001c*/ 	.word	0xfffffffc


//--------------------- .text._Z8simulatePdS_S_diiddddddd --------------------------
	.section	.text._Z8simulatePdS_S_diiddddddd,"ax",@progbits
	.align	128
        .global         _Z8simulatePdS_S_diiddddddd
        .type           _Z8simulatePdS_S_diiddddddd,@function
        .size           _Z8simulatePdS_S_diiddddddd,(.L_x_11 - _Z8simulatePdS_S_diiddddddd)
        .other          _Z8simulatePdS_S_diiddddddd,@"STO_CUDA_ENTRY STV_DEFAULT"
_Z8simulatePdS_S_diiddddddd:
.text._Z8simulatePdS_S_diiddddddd:
[----:B------:R-:W-:Y:S01]  /*0000*/  LDC R1, c[0x0][0x37c] ;  /* 0x0000df00ff017b82 */ /* 0x000fe20000000800 */
[----:B------:R-:W0:Y:S07]  /*0010*/  S2R R0, SR_TID.Y ;  /* 0x0000000000007919 */ /* 0x000e2e0000002200 */
[----:B------:R-:W0:Y:S01]  /*0020*/  S2UR UR4, SR_CTAID.Y ;  /* 0x00000000000479c3 */ /* 0x000e220000002600 */
[----:B------:R-:W1:Y:S07]  /*0030*/  S2R R2, SR_TID.X ;  /* 0x0000000000027919 */ /* 0x000e6e0000002100 */
[----:B------:R-:W0:Y:S08]  /*0040*/  LDC R3, c[0x0][0x364] ;  /* 0x0000d900ff037b82 */ /* 0x000e300000000800 */
[----:B------:R-:W1:Y:S08]  /*0050*/  S2UR UR5, SR_CTAID.X ;  /* 0x00000000000579c3 */ /* 0x000e700000002500 */
[----:B------:R-:W1:Y:S08]  /*0060*/  LDC R5, c[0x0][0x360] ;  /* 0x0000d800ff057b82 */ /* 0x000e700000000800 */
[----:B------:R-:W2:Y:S01]  /*0070*/  LDC.64 R8, c[0x0][0x3a0] ;  /* 0x0000e800ff087b82 */ /* 0x000ea20000000a00 */
[----:B0-----:R-:W-:-:S02]  /*0080*/  IMAD R4, R3, UR4, R0 ;  /* 0x0000000403047c24 */ /* 0x001fc4000f8e0200 */
[----:B-1----:R-:W-:-:S03]  /*0090*/  IMAD R5, R5, UR5, R2 ;  /* 0x0000000505057c24 */ /* 0x002fc6000f8e0202 */
[----:B--2---:R-:W-:-:S04]  /*00a0*/  ISETP.GE.AND P0, PT, R4, R9, PT ;  /* 0x000000090400720c */ /* 0x004fc80003f06270 */
[----:B------:R-:W-:-:S13]  /*00b0*/  ISETP.GE.OR P0, PT, R5, R8, P0 ;  /* 0x000000080500720c */ /* 0x000fda0000706670 */
[----:B------:R-:W-:Y:S05]  /*00c0*/  @P0 EXIT ;  /* 0x000000000000094d */ /* 0x000fea0003800000 */
[----:B------:R-:W0:Y:S01]  /*00d0*/  LDC.64 R6, c[0x0][0x388] ;  /* 0x0000e200ff067b82 */ /* 0x000e220000000a00 */
[----:B------:R-:W-:Y:S01]  /*00e0*/  VIADD R15, R8, 0x2 ;  /* 0x00000002080f7836 */ /* 0x000fe20000000000 */
[----:B------:R-:W1:Y:S01]  /*00f0*/  LDCU.128 UR12, c[0x0][0x380] ;  /* 0x00007000ff0c77ac */ /* 0x000e620008000c00 */
[----:B------:R-:W-:Y:S02]  /*0100*/  SHF.R.S32.HI R14, RZ, 0x1f, R5 ;  /* 0x0000001fff0e7819 */ /* 0x000fe40000011405 */
[----:B------:R-:W-:Y:S01]  /*0110*/  IMAD R10, R4, R15, R15 ;  /* 0x0000000f040a7224 */ /* 0x000fe200078e020f */
[----:B------:R-:W2:Y:S03]  /*0120*/  LDCU.64 UR8, c[0x0][0x358] ;  /* 0x00006b00ff0877ac */ /* 0x000ea60008000a00 */
[C---:B------:R-:W-:Y:S01]  /*0130*/  IMAD.IADD R9, R5.reuse, 0x1, R10 ;  /* 0x0000000105097824 */ /* 0x040fe200078e020a */
[----:B------:R-:W-:Y:S01]  /*0140*/  IADD3 R3, P0, PT, R5, R10, RZ ;  /* 0x0000000a05037210 */ /* 0x000fe20007f1e0ff */
[----:B------:R-:W3:Y:S03]  /*0150*/  LDCU.64 UR6, c[0x0][0x390] ;  /* 0x00007200ff0677ac */ /* 0x000ee60008000a00 */
[----:B------:R-:W-:Y:S01]  /*0160*/  LEA.HI.X.SX32 R8, R10, R14, 0x1, P0 ;  /* 0x0000000e0a087211 */ /* 0x000fe200000f0eff */
[C---:B------:R-:W-:Y:S01]  /*0170*/  IMAD.SHL.U32 R4, R3.reuse, 0x8, RZ ;  /* 0x0000000803047824 */ /* 0x040fe200078e00ff */
[----:B------:R-:W4:Y:S02]  /*0180*/  LDCU.64 UR4, c[0x0][0x398] ;  /* 0x00007300ff0477ac */ /* 0x000f240008000a00 */
[----:B------:R-:W-:-:S02]  /*0190*/  SHF.L.U64.HI R3, R3, 0x3, R8 ;  /* 0x0000000303037819 */ /* 0x000fc40000010208 */
[----:B-1----:R-:W-:Y:S01]  /*01a0*/  IADD3 R12, P0, PT, R4, UR14, RZ ;  /* 0x0000000e040c7c10 */ /* 0x002fe2000ff1e0ff */
[----:B0-----:R-:W-:-:S03]  /*01b0*/  IMAD.WIDE R8, R9, 0x8, R6 ;  /* 0x0000000809087825 */ /* 0x001fc600078e0206 */
[----:B------:R-:W-:Y:S01]  /*01c0*/  IADD3.X R13, PT, PT, R3, UR15, RZ, P0, !PT ;  /* 0x0000000f030d7c10 */ /* 0x000fe200087fe4ff */
[----:B------:R-:W-:Y:S02]  /*01d0*/  IMAD.IADD R6, R15, 0x1, R10 ;  /* 0x000000010f067824 */ /* 0x000fe400078e020a */
[----:B--2---:R-:W2:Y:S03]  /*01e0*/  LDG.E.64 R8, desc[UR8][R8.64] ;  /* 0x0000000808087981 */ /* 0x004ea6000c1e1b00 */
[----:B------:R-:W-:Y:S01]  /*01f0*/  IADD3 R17, P0, PT, R5, R6, RZ ;  /* 0x0000000605117210 */ /* 0x000fe20007f1e0ff */
[----:B------:R-:W2:Y:S01]  /*0200*/  LDG.E.64 R10, desc[UR8][R12.64+0x10] ;  /* 0x000010080c0a7981 */ /* 0x000ea2000c1e1b00 */
[----:B------:R-:W-:Y:S02]  /*0210*/  IMAD R15, R15, -0x2, R6 ;  /* 0xfffffffe0f0f7824 */ /* 0x000fe400078e0206 */
[----:B------:R-:W-:-:S02]  /*0220*/  LEA.HI.X.SX32 R18, R6, R14, 0x1, P0 ;  /* 0x0000000e06127211 */ /* 0x000fc400000f0eff */
[----:B------:R-:W-:Y:S01]  /*0230*/  LEA R16, P0, R17, UR14, 0x3 ;  /* 0x0000000e11107c11 */ /* 0x000fe2000f8018ff */
[----:B------:R-:W5:Y:S01]  /*0240*/  LDG.E.64 R6, desc[UR8][R12.64+0x8] ;  /* 0x000008080c067981 */ /* 0x000f62000c1e1b00 */
[----:B------:R-:W-:Y:S02]  /*0250*/  IADD3 R5, P1, PT, R5, R15, RZ ;  /* 0x0000000f05057210 */ /* 0x000fe40007f3e0ff */
[----:B------:R-:W-:Y:S02]  /*0260*/  LEA.HI.X R17, R17, UR15, R18, 0x3, P0 ;  /* 0x0000000f11117c11 */ /* 0x000fe400080f1c12 */
[----:B------:R-:W-:Y:S02]  /*0270*/  LEA.HI.X.SX32 R14, R15, R14, 0x1, P1 ;  /* 0x0000000e0f0e7211 */ /* 0x000fe400008f0eff */
[C---:B------:R-:W-:Y:S02]  /*0280*/  LEA R18, P0, R5.reuse, UR14, 0x3 ;  /* 0x0000000e05127c11 */ /* 0x040fe4000f8018ff */
[----:B------:R-:W3:Y:S02]  /*0290*/  LDG.E.64 R16, desc[UR8][R16.64+0x8] ;  /* 0x0000080810107981 */ /* 0x000ee4000c1e1b00 */
[----:B------:R-:W-:-:S05]  /*02a0*/  LEA.HI.X R19, R5, UR15, R14, 0x3, P0 ;  /* 0x0000000f05137c11 */ /* 0x000fca00080f1c0e */
[----:B------:R-:W4:Y:S01]  /*02b0*/  LDG.E.64 R14, desc[UR8][R18.64+0x8] ;  /* 0x00000808120e7981 */ /* 0x000f22000c1e1b00 */
[----:B--2---:R-:W-:-:S08]  /*02c0*/  DADD R8, R10, R8 ;  /* 0x000000000a087229 */ /* 0x004fd00000000008 */
[----:B-----5:R-:W-:-:S08]  /*02d0*/  DFMA R8, R6, -4, R8 ;  /* 0xc01000000608782b */ /* 0x020fd00000000008 */
[----:B---3--:R-:W-:-:S08]  /*02e0*/  DADD R8, R8, R16 ;  /* 0x0000000008087229 */ /* 0x008fd00000000010 */
[----:B----4-:R-:W-:Y:S01]  /*02f0*/  DADD R8, R8, R14 ;  /* 0x0000000008087229 */ /* 0x010fe2000000000e */
[C---:B------:R-:W-:Y:S02]  /*0300*/  IADD3 R14, P0, PT, R4.reuse, UR12, RZ ;  /* 0x0000000c040e7c10 */ /* 0x040fe4000ff1e0ff */
[----:B------:R-:W-:Y:S02]  /*0310*/  IADD3 R4, P1, PT, R4, UR6, RZ ;  /* 0x0000000604047c10 */ /* 0x000fe4000ff3e0ff */
[C---:B------:R-:W-:Y:S01]  /*0320*/  IADD3.X R15, PT, PT, R3.reuse, UR13, RZ, P0, !PT ;  /* 0x0000000d030f7c10 */ /* 0x040fe200087fe4ff */
[----:B------:R-:W0:Y:S02]  /*0330*/  LDCU.128 UR12, c[0x0][0x3b0] ;  /* 0x00007600ff0c77ac */ /* 0x000e240008000c00 */
[----:B------:R-:W-:Y:S01]  /*0340*/  DFMA R8, R8, UR4, R6 ;  /* 0x0000000408087c2b */ /* 0x000fe20008000006 */
[----:B------:R-:W-:Y:S01]  /*0350*/  IADD3.X R5, PT, PT, R3, UR7, RZ, P1, !PT ;  /* 0x0000000703057c10 */ /* 0x000fe20008ffe4ff */
[----:B------:R-:W1:Y:S05]  /*0360*/  LDCU.64 UR4, c[0x0][0x3a8] ;  /* 0x00007500ff0477ac */ /* 0x000e6a0008000a00 */
[----:B------:R2:W-:Y:S04]  /*0370*/  STG.E.64 desc[UR8][R14.64+0x8], R8 ;  /* 0x000008080e007986 */ /* 0x0005e8000c101b08 */
[----:B------:R-:W3:Y:S01]  /*0380*/  LDG.E.64 R6, desc[UR8][R4.64+0x8] ;  /* 0x0000080804067981 */ /* 0x000ee2000c1e1b00 */
[C---:B------:R-:W-:Y:S01]  /*0390*/  DADD R16, R8.reuse, -1 ;  /* 0xbff0000008107429 */ /* 0x040fe20000000000 */
[----:B------:R-:W4:Y:S01]  /*03a0*/  S2UR UR6, SR_CgaCtaId ;  /* 0x00000000000679c3 */ /* 0x000f220000008800 */
[----:B------:R-:W-:Y:S01]  /*03b0*/  BSSY.RECONVERGENT B0, `(.L_x_0) ;  /* 0x0000028000007945 */ /* 0x000fe20003800200 */
[----:B0-----:R-:W-:-:S02]  /*03c0*/  DADD R12, R8, -UR14 ;  /* 0x8000000e080c7e29 */ /* 0x001fc40008000000 */
[----:B-1----:R-:W-:Y:S01]  /*03d0*/  DMUL R10, R8, UR4 ;  /* 0x00000004080a7c28 */ /* 0x002fe20008000000 */
[----:B------:R-:W0:Y:S07]  /*03e0*/  LDCU.64 UR4, c[0x0][0x3d0] ;  /* 0x00007a00ff0477ac */ /* 0x000e2e0008000a00 */
[----:B------:R-:W-:-:S08]  /*03f0*/  DMUL R10, R10, R12 ;  /* 0x0000000c0a0a7228 */ /* 0x000fd00000000000 */
[----:B------:R-:W-:-:S08]  /*0400*/  DMUL R10, R10, R16 ;  /* 0x000000100a0a7228 */ /* 0x000fd00000000000 */
[----:B---3--:R-:W-:-:S08]  /*0410*/  DFMA R10, R8, R6, R10 ;  /* 0x00000006080a722b */ /* 0x008fd0000000000a */
[----:B--2---:R-:W-:Y:S01]  /*0420*/  DFMA R8, -R10, UR12, R8 ;  /* 0x0000000c0a087c2b */ /* 0x004fe20008000108 */
[----:B------:R-:W-:-:S06]  /*0430*/  IMAD.MOV.U32 R10, RZ, RZ, 0x1 ;  /* 0x00000001ff0a7424 */ /* 0x000fcc00078e00ff */
[----:B------:R1:W-:Y:S01]  /*0440*/  STG.E.64 desc[UR8][R14.64+0x8], R8 ;  /* 0x000008080e007986 */ /* 0x0003e2000c101b08 */
[----:B0-----:R-:W-:Y:S01]  /*0450*/  DADD R12, R8, UR4 ;  /* 0x00000004080c7e29 */ /* 0x001fe20008000000 */
[----:B------:R-:W0:Y:S05]  /*0460*/  LDCU.64 UR4, c[0x0][0x3c8] ;  /* 0x00007900ff0477ac */ /* 0x000e2a0008000a00 */
[----:B------:R-:W2:Y:S02]  /*0470*/  MUFU.RCP64H R11, R13 ;  /* 0x0000000d000b7308 */ /* 0x000ea40000001800 */
[----:B--2---:R-:W-:-:S08]  /*0480*/  DFMA R16, -R12, R10, 1 ;  /* 0x3ff000000c10742b */ /* 0x004fd0000000010a */
[----:B------:R-:W-:-:S08]  /*0490*/  DFMA R16, R16, R16, R16 ;  /* 0x000000101010722b */ /* 0x000fd00000000010 */
[----:B------:R-:W-:Y:S02]  /*04a0*/  DFMA R16, R10, R16, R10 ;  /* 0x000000100a10722b */ /* 0x000fe4000000000a */
[----:B0-----:R-:W-:Y:S01]  /*04b0*/  DMUL R10, R6, UR4 ;  /* 0x00000004060a7c28 */ /* 0x001fe20008000000 */
[----:B------:R-:W-:Y:S02]  /*04c0*/  UMOV UR4, 0x400 ;  /* 0x0000040000047882 */ /* 0x000fe40000000000 */
[----:B------:R-:W-:Y:S02]  /*04d0*/  UIADD3 UR5, UPT, UPT, UR4, 0x2000, URZ ;  /* 0x0000200004057890 */ /* 0x000fe4000fffe0ff */
[----:B----4-:R-:W-:Y:S01]  /*04e0*/  ULEA UR4, UR6, UR4, 0x18 ;  /* 0x0000000406047291 */ /* 0x010fe2000f8ec0ff */
[----:B------:R-:W-:Y:S01]  /*04f0*/  DFMA R18, -R12, R16, 1 ;  /* 0x3ff000000c12742b */ /* 0x000fe20000000110 */
[----:B------:R-:W-:-:S03]  /*0500*/  ULEA UR5, UR6, UR5, 0x18 ;  /* 0x0000000506057291 */ /* 0x000fc6000f8ec0ff */
[----:B------:R-:W-:Y:S02]  /*0510*/  FSETP.GEU.AND P1, PT, |R11|, 6.5827683646048100446e-37, PT ;  /* 0x036000000b00780b */ /* 0x000fe40003f2e200 */
[C---:B------:R-:W-:Y:S02]  /*0520*/  LEA R3, R0.reuse, UR4, 0x8 ;  /* 0x0000000400037c11 */ /* 0x040fe4000f8e40ff */
[----:B------:R-:W-:Y:S01]  /*0530*/  DFMA R18, R16, R18, R16 ;  /* 0x000000121012722b */ /* 0x000fe20000000010 */
[----:B------:R-:W-:-:S05]  /*0540*/  LEA R23, R0, UR5, 0x8 ;  /* 0x0000000500177c11 */ /* 0x000fca000f8e40ff */
[C---:B------:R-:W-:Y:S02]  /*0550*/  IMAD R25, R2.reuse, 0x8, R23 ;  /* 0x0000000802197824 */ /* 0x040fe400078e0217 */
[----:B------:R-:W-:Y:S01]  /*0560*/  DMUL R16, R10, R18 ;  /* 0x000000120a107228 */ /* 0x000fe20000000000 */
[----:B------:R-:W-:Y:S02]  /*0570*/  IMAD R23, R2, 0x8, R3 ;  /* 0x0000000802177824 */ /* 0x000fe400078e0203 */
[----:B------:R1:W-:Y:S04]  /*0580*/  STS.64 [R25], R6 ;  /* 0x0000000619007388 */ /* 0x0003e80000000a00 */
[----:B------:R1:W-:Y:S01]  /*0590*/  STS.64 [R23], R8 ;  /* 0x0000000817007388 */ /* 0x0003e20000000a00 */
[----:B------:R-:W-:-:S08]  /*05a0*/  DFMA R20, -R12, R16, R10 ;  /* 0x000000100c14722b */ /* 0x000fd0000000010a */
[----:B------:R-:W-:-:S10]  /*05b0*/  DFMA R2, R18, R20, R16 ;  /* 0x000000141202722b */ /* 0x000fd40000000010 */
[----:B------:R-:W-:-:S05]  /*05c0*/  FFMA R0, RZ, R13, R3 ;  /* 0x0000000dff007223 */ /* 0x000fca0000000003 */
[----:B------:R-:W-:-:S13]  /*05d0*/  FSETP.GT.AND P0, PT, |R0|, 1.469367938527859385e-39, PT ;  /* 0x001000000000780b */ /* 0x000fda0003f04200 */
[----:B-1----:R-:W-:Y:S05]  /*05e0*/  @P0 BRA P1, `(.L_x_1) ;  /* 0x0000000000100947 */ /* 0x002fea0000800000 */
[----:B------:R-:W-:-:S07]  /*05f0*/  MOV R0, 0x610 ;  /* 0x0000061000007802 */ /* 0x000fce0000000f00 */
[----:B------:R-:W-:Y:S05]  /*0600*/  CALL.REL.NOINC `($__internal_0_$__cuda_sm20_div_rn_f64_full) ;  /* 0x0000000000407944 */ /* 0x000fea0003c00000 */
[----:B------:R-:W-:Y:S02]  /*0610*/  IMAD.MOV.U32 R2, RZ, RZ, R18 ;  /* 0x000000ffff027224 */ /* 0x000fe400078e0012 */
[----:B------:R-:W-:-:S07]  /*0620*/  IMAD.MOV.U32 R3, RZ, RZ, R19 ;  /* 0x000000ffff037224 */ /* 0x000fce00078e0013 */
.L_x_1:
[----:B------:R-:W-:Y:S05]  /*0630*/  BSYNC.RECONVERGENT B0 ;  /* 0x0000000000007941 */ /* 0x000fea0003800200 */
.L_x_0:
[----:B------:R-:W0:Y:S01]  /*0640*/  LDCU.64 UR6, c[0x0][0x3d8] ;  /* 0x00007b00ff0677ac */ /* 0x000e220008000a00 */
[----:B------:R-:W1:Y:S01]  /*0650*/  LDCU.64 UR4, c[0x0][0x3c0] ;  /* 0x00007800ff0477ac */ /* 0x000e620008000a00 */
[----:B------:R-:W2:Y:S01]  /*0660*/  LDCU.64 UR12, c[0x0][0x3a8] ;  /* 0x00007500ff0c77ac */ /* 0x000ea20008000a00 */
[----:B------:R-:W3:Y:S01]  /*0670*/  LDCU.64 UR10, c[0x0][0x3b0] ;  /* 0x00007600ff0a77ac */ /* 0x000ee20008000a00 */
[----:B0-----:R-:W-:Y:S02]  /*0680*/  DADD R10, R8, -UR6 ;  /* 0x80000006080a7e29 */ /* 0x001fe40008000000 */
[----:B-1----:R-:W-:Y:S02]  /*0690*/  DADD R2, R2, UR4 ;  /* 0x0000000402027e29 */ /* 0x002fe40008000000 */
[----:B--2---:R-:W-:-:S04]  /*06a0*/  DMUL R8, R8, UR12 ;  /* 0x0000000c08087c28 */ /* 0x004fc80008000000 */
[----:B------:R-:W-:Y:S02]  /*06b0*/  DADD R10, R10, -1 ;  /* 0xbff000000a0a7429 */ /* 0x000fe40000000000 */
[----:B---3--:R-:W-:-:S06]  /*06c0*/  DMUL R2, R2, UR10 ;  /* 0x0000000a02027c28 */ /* 0x008fcc0008000000 */
[----:B------:R-:W-:-:S08]  /*06d0*/  DFMA R8, -R8, R10, -R6 ;  /* 0x0000000a0808722b */ /* 0x000fd00000000906 */
[----:B------:R-:W-:-:S07]  /*06e0*/  DFMA R2, R2, R8, R6 ;  /* 0x000000080202722b */ /* 0x000fce0000000006 */
[----:B------:R-:W-:Y:S01]  /*06f0*/  STG.E.64 desc[UR8][R4.64+0x8], R2 ;  /* 0x0000080204007986 */ /* 0x000fe2000c101b08 */
[----:B------:R-:W-:Y:S05]  /*0700*/  EXIT ;  /* 0x000000000000794d */ /* 0x000fea0003800000 */
        .weak           $__internal_0_$__cuda_sm20_div_rn_f64_full
        .type           $__internal_0_$__cuda_sm20_div_rn_f64_full,@function
        .size           $__internal_0_$__cuda_sm20_div_rn_f64_full,(.L_x_11 - $__internal_0_$__cuda_sm20_div_rn_f64_full)
$__internal_0_$__cuda_sm20_div_rn_f64_full:
[C---:B------:R-:W-:Y:S01]  /*0710*/  FSETP.GEU.AND P0, PT, |R13|.reuse, 1.469367938527859385e-39, PT ;  /* 0x001000000d00780b */ /* 0x040fe20003f0e200 */
[----:B------:R-:W-:Y:S01]  /*0720*/  IMAD.MOV.U32 R14, RZ, RZ, 0x1 ;  /* 0x00000001ff0e7424 */ /* 0x000fe200078e00ff */
[----:B------:R-:W-:Y:S01]  /*0730*/  LOP3.LUT R2, R13, 0x800fffff, RZ, 0xc0, !PT ;  /* 0x800fffff0d027812 */ /* 0x000fe200078ec0ff */
[----:B------:R-:W-:Y:S01]  /*0740*/  IMAD.MOV.U32 R21, RZ, RZ, 0x1ca00000 ;  /* 0x1ca00000ff157424 */ /* 0x000fe200078e00ff */
[C---:B------:R-:W-:Y:S01]  /*0750*/  FSETP.GEU.AND P2, PT, |R11|.reuse, 1.469367938527859385e-39, PT ;  /* 0x001000000b00780b */ /* 0x040fe20003f4e200 */
[----:B------:R-:W-:Y:S01]  /*0760*/  BSSY.RECONVERGENT B1, `(.L_x_2) ;  /* 0x0000052000017945 */ /* 0x000fe20003800200 */
[----:B------:R-:W-:Y:S01]  /*0770*/  LOP3.LUT R3, R2, 0x3ff00000, RZ, 0xfc, !PT ;  /* 0x3ff0000002037812 */ /* 0x000fe200078efcff */
[----:B------:R-:W-:Y:S01]  /*0780*/  IMAD.MOV.U32 R2, RZ, RZ, R12 ;  /* 0x000000ffff027224 */ /* 0x000fe200078e000c */
[----:B------:R-:W-:Y:S02]  /*0790*/  LOP3.LUT R20, R11, 0x7ff00000, RZ, 0xc0, !PT ;  /* 0x7ff000000b147812 */ /* 0x000fe400078ec0ff */
[----:B------:R-:W-:-:S03]  /*07a0*/  LOP3.LUT R23, R13, 0x7ff00000, RZ, 0xc0, !PT ;  /* 0x7ff000000d177812 */ /* 0x000fc600078ec0ff */
[----:B------:R-:W-:Y:S01]  /*07b0*/  @!P0 DMUL R2, R12, 8.98846567431157953865e+307 ;  /* 0x7fe000000c028828 */ /* 0x000fe20000000000 */
[C---:B------:R-:W-:Y:S01]  /*07c0*/  ISETP.GE.U32.AND P1, PT, R20.reuse, R23, PT ;  /* 0x000000171400720c */ /* 0x040fe20003f26070 */
[----:B------:R-:W-:Y:S02]  /*07d0*/  IMAD.MOV.U32 R22, RZ, RZ, R20 ;  /* 0x000000ffff167224 */ /* 0x000fe400078e0014 */
[----:B------:R-:W-:Y:S02]  /*07e0*/  @!P2 LOP3.LUT R19, R13, 0x7ff00000, RZ, 0xc0, !PT ;  /* 0x7ff000000d13a812 */ /* 0x000fe400078ec0ff */
[----:B------:R-:W0:Y:S02]  /*07f0*/  MUFU.RCP64H R15, R3 ;  /* 0x00000003000f7308 */ /* 0x000e240000001800 */
[----:B------:R-:W-:Y:S02]  /*0800*/  @!P2 ISETP.GE.U32.AND P3, PT, R20, R19, PT ;  /* 0x000000131400a20c */ /* 0x000fe40003f66070 */
[----:B------:R-:W-:-:S02]  /*0810*/  @!P0 LOP3.LUT R23, R3, 0x7ff00000, RZ, 0xc0, !PT ;  /* 0x7ff0000003178812 */ /* 0x000fc400078ec0ff */
[----:B------:R-:W-:-:S04]  /*0820*/  @!P2 SEL R19, R21, 0x63400000, !P3 ;  /* 0x634000001513a807 */ /* 0x000fc80005800000 */
[----:B------:R-:W-:-:S04]  /*0830*/  @!P2 LOP3.LUT R24, R19, 0x80000000, R11, 0xf8, !PT ;  /* 0x800000001318a812 */ /* 0x000fc800078ef80b */
[----:B------:R-:W-:Y:S01]  /*0840*/  @!P2 LOP3.LUT R25, R24, 0x100000, RZ, 0xfc, !PT ;  /* 0x001000001819a812 */ /* 0x000fe200078efcff */
[----:B------:R-:W-:Y:S01]  /*0850*/  @!P2 IMAD.MOV.U32 R24, RZ, RZ, RZ ;  /* 0x000000ffff18a224 */ /* 0x000fe200078e00ff */
[----:B0-----:R-:W-:-:S08]  /*0860*/  DFMA R16, R14, -R2, 1 ;  /* 0x3ff000000e10742b */ /* 0x001fd00000000802 */
[----:B------:R-:W-:-:S08]  /*0870*/  DFMA R16, R16, R16, R16 ;  /* 0x000000101010722b */ /* 0x000fd00000000010 */
[----:B------:R-:W-:Y:S01]  /*0880*/  DFMA R16, R14, R16, R14 ;  /* 0x000000100e10722b */ /* 0x000fe2000000000e */
[----:B------:R-:W-:Y:S01]  /*0890*/  SEL R15, R21, 0x63400000, !P1 ;  /* 0x63400000150f7807 */ /* 0x000fe20004800000 */
[----:B------:R-:W-:-:S03]  /*08a0*/  IMAD.MOV.U32 R14, RZ, RZ, R10 ;  /* 0x000000ffff0e7224 */ /* 0x000fc600078e000a */
[----:B------:R-:W-:-:S03]  /*08b0*/  LOP3.LUT R15, R15, 0x800fffff, R11, 0xf8, !PT ;  /* 0x800fffff0f0f7812 */ /* 0x000fc600078ef80b */
[----:B------:R-:W-:-:S03]  /*08c0*/  DFMA R18, R16, -R2, 1 ;  /* 0x3ff000001012742b */ /* 0x000fc60000000802 */
[----:B------:R-:W-:-:S05]  /*08d0*/  @!P2 DFMA R14, R14, 2, -R24 ;  /* 0x400000000e0ea82b */ /* 0x000fca0000000818 */
[----:B------:R-:W-:-:S05]  /*08e0*/  DFMA R16, R16, R18, R16 ;  /* 0x000000121010722b */ /* 0x000fca0000000010 */
[----:B------:R-:W-:-:S03]  /*08f0*/  @!P2 LOP3.LUT R22, R15, 0x7ff00000, RZ, 0xc0, !PT ;  /* 0x7ff000000f16a812 */ /* 0x000fc600078ec0ff */
[----:B------:R-:W-:Y:S02]  /*0900*/  DMUL R18, R16, R14 ;  /* 0x0000000e10127228 */ /* 0x000fe40000000000 */
[----:B------:R-:W-:-:S05]  /*0910*/  VIADD R26, R22, 0xffffffff ;  /* 0xffffffff161a7836 */ /* 0x000fca0000000000 */
[----:B------:R-:W-:Y:S01]  /*0920*/  ISETP.GT.U32.AND P0, PT, R26, 0x7feffffe, PT ;  /* 0x7feffffe1a00780c */ /* 0x000fe20003f04070 */
[----:B------:R-:W-:Y:S01]  /*0930*/  VIADD R26, R23, 0xffffffff ;  /* 0xffffffff171a7836 */ /* 0x000fe20000000000 */
[----:B------:R-:W-:-:S04]  /*0940*/  DFMA R24, R18, -R2, R14 ;  /* 0x800000021218722b */ /* 0x000fc8000000000e */
[----:B------:R-:W-:-:S04]  /*0950*/  ISETP.GT.U32.OR P0, PT, R26, 0x7feffffe, P0 ;  /* 0x7feffffe1a00780c */ /* 0x000fc80000704470 */
[----:B------:R-:W-:-:S09]  /*0960*/  DFMA R16, R16, R24, R18 ;  /* 0x000000181010722b */ /* 0x000fd20000000012 */
[----:B------:R-:W-:Y:S05]  /*0970*/  @P0 BRA `(.L_x_3) ;  /* 0x00000000006c0947 */ /* 0x000fea0003800000 */
[----:B------:R-:W-:-:S04]  /*0980*/  LOP3.LUT R11, R13, 0x7ff00000, RZ, 0xc0, !PT ;  /* 0x7ff000000d0b7812 */ /* 0x000fc800078ec0ff */
[CC--:B------:R-:W-:Y:S02]  /*0990*/  VIADDMNMX R10, R20.reuse, -R11.reuse, 0xb9600000, !PT ;  /* 0xb9600000140a7446 */ /* 0x0c0fe4000780090b */
[----:B------:R-:W-:Y:S01]  /*09a0*/  ISETP.GE.U32.AND P0, PT, R20, R11, PT ;  /* 0x0000000b1400720c */ /* 0x000fe20003f06070 */
[----:B------:R-:W-:Y:S01]  /*09b0*/  IMAD.MOV.U32 R20, RZ, RZ, RZ ;  /* 0x000000ffff147224 */ /* 0x000fe200078e00ff */
[----:B------:R-:W-:Y:S02]  /*09c0*/  VIMNMX R10, PT, PT, R10, 0x46a00000, PT ;  /* 0x46a000000a0a7848 */ /* 0x000fe40003fe0100 */
[----:B------:R-:W-:-:S05]  /*09d0*/  SEL R21, R21, 0x63400000, !P0 ;  /* 0x6340000015157807 */ /* 0x000fca0004000000 */
[----:B------:R-:W-:-:S04]  /*09e0*/  IMAD.IADD R10, R10, 0x1, -R21 ;  /* 0x000000010a0a7824 */ /* 0x000fc800078e0a15 */
[----:B------:R-:W-:-:S06]  /*09f0*/  VIADD R21, R10, 0x7fe00000 ;  /* 0x7fe000000a157836 */ /* 0x000fcc0000000000 */
[----:B------:R-:W-:-:S10]  /*0a00*/  DMUL R18, R16, R20 ;  /* 0x0000001410127228 */ /* 0x000fd40000000000 */
[----:B------:R-:W-:-:S13]  /*0a10*/  FSETP.GTU.AND P0, PT, |R19|, 1.469367938527859385e-39, PT ;  /* 0x001000001300780b */ /* 0x000fda0003f0c200 */
[----:B------:R-:W-:Y:S05]  /*0a20*/  @P0 BRA `(.L_x_4) ;  /* 0x0000000000940947 */ /* 0x000fea0003800000 */
[----:B------:R-:W-:Y:S01]  /*0a30*/  DFMA R2, R16, -R2, R14 ;  /* 0x800000021002722b */ /* 0x000fe2000000000e */
[----:B------:R-:W-:-:S09]  /*0a40*/  IMAD.MOV.U32 R20, RZ, RZ, RZ ;  /* 0x000000ffff147224 */ /* 0x000fd200078e00ff */
[C---:B------:R-:W-:Y:S02]  /*0a50*/  FSETP.NEU.AND P0, PT, R3.reuse, RZ, PT ;  /* 0x000000ff0300720b */ /* 0x040fe40003f0d000 */
[----:B------:R-:W-:-:S04]  /*0a60*/  LOP3.LUT R13, R3, 0x80000000, R13, 0x48, !PT ;  /* 0x80000000030d7812 */ /* 0x000fc800078e480d */
[----:B------:R-:W-:-:S07]  /*0a70*/  LOP3.LUT R21, R13, R21, RZ, 0xfc, !PT ;  /* 0x000000150d157212 */ /* 0x000fce00078efcff */
[----:B------:R-:W-:Y:S05]  /*0a80*/  @!P0 BRA `(.L_x_4) ;  /* 0x00000000007c8947 */ /* 0x000fea0003800000 */
[----:B------:R-:W-:Y:S02]  /*0a90*/  IMAD.MOV R3, RZ, RZ, -R10 ;  /* 0x000000ffff037224 */ /* 0x000fe400078e0a0a */
[----:B------:R-:W-:-:S06]  /*0aa0*/  IMAD.MOV.U32 R2, RZ, RZ, RZ ;  /* 0x000000ffff027224 */ /* 0x000fcc00078e00ff */
[----:B------:R-:W-:Y:S02]  /*0ab0*/  DFMA R2, R18, -R2, R16 ;  /* 0x800000021202722b */ /* 0x000fe40000000010 */
[----:B------:R-:W-:-:S04]  /*0ac0*/  DMUL.RP R16, R16, R20 ;  /* 0x0000001410107228 */ /* 0x000fc80000008000 */
[----:B------:R-:W-:-:S04]  /*0ad0*/  IADD3 R2, PT, PT, -R10, -0x43300000, RZ ;  /* 0xbcd000000a027810 */ /* 0x000fc80007ffe1ff */
[----:B------:R-:W-:Y:S02]  /*0ae0*/  FSETP.NEU.AND P0, PT, |R3|, R2, PT ;  /* 0x000000020300720b */ /* 0x000fe40003f0d200 */
[----:B------:R-:W-:Y:S02]  /*0af0*/  LOP3.LUT R13, R17, R13, RZ, 0x3c, !PT ;  /* 0x0000000d110d7212 */ /* 0x000fe400078e3cff */
[----:B------:R-:W-:Y:S02]  /*0b00*/  FSEL R18, R16, R18, !P0 ;  /* 0x0000001210127208 */ /* 0x000fe40004000000 */
[----:B------:R-:W-:Y:S01]  /*0b10*/  FSEL R19, R13, R19, !P0 ;  /* 0x000000130d137208 */ /* 0x000fe20004000000 */
[----:B------:R-:W-:Y:S06]  /*0b20*/  BRA `(.L_x_4) ;  /* 0x0000000000547947 */ /* 0x000fec0003800000 */
.L_x_3:
[----:B------:R-:W-:-:S14]  /*0b30*/  DSETP.NAN.AND P0, PT, R10, R10, PT ;  /* 0x0000000a0a00722a */ /* 0x000fdc0003f08000 */
[----:B------:R-:W-:Y:S05]  /*0b40*/  @P0 BRA `(.L_x_5) ;  /* 0x0000000000440947 */ /* 0x000fea0003800000 */
[----:B------:R-:W-:-:S14]  /*0b50*/  DSETP.NAN.AND P0, PT, R12, R12, PT ;  /* 0x0000000c0c00722a */ /* 0x000fdc0003f08000 */
[----:B------:R-:W-:Y:S05]  /*0b60*/  @P0 BRA `(.L_x_6) ;  /* 0x0000000000300947 */ /* 0x000fea0003800000 */
[----:B------:R-:W-:Y:S01]  /*0b70*/  ISETP.NE.AND P0, PT, R22, R23, PT ;  /* 0x000000171600720c */ /* 0x000fe20003f05270 */
[----:B------:R-:W-:Y:S02]  /*0b80*/  IMAD.MOV.U32 R18, RZ, RZ, 0x0 ;  /* 0x00000000ff127424 */ /* 0x000fe400078e00ff */
[----:B------:R-:W-:-:S10]  /*0b90*/  IMAD.MOV.U32 R19, RZ, RZ, -0x80000 ;  /* 0xfff80000ff137424 */ /* 0x000fd400078e00ff */
[----:B------:R-:W-:Y:S05]  /*0ba0*/  @!P0 BRA `(.L_x_4) ;  /* 0x0000000000348947 */ /* 0x000fea0003800000 */
[----:B------:R-:W-:Y:S02]  /*0bb0*/  ISETP.NE.AND P0, PT, R22, 0x7ff00000, PT ;  /* 0x7ff000001600780c */ /* 0x000fe40003f05270 */
[----:B------:R-:W-:Y:S02]  /*0bc0*/  LOP3.LUT R19, R11, 0x80000000, R13, 0x48, !PT ;  /* 0x800000000b137812 */ /* 0x000fe400078e480d */
[----:B------:R-:W-:-:S13]  /*0bd0*/  ISETP.EQ.OR P0, PT, R23, RZ, !P0 ;  /* 0x000000ff1700720c */ /* 0x000fda0004702670 */
[----:B------:R-:W-:Y:S01]  /*0be0*/  @P0 LOP3.LUT R2, R19, 0x7ff00000, RZ, 0xfc, !PT ;  /* 0x7ff0000013020812 */ /* 0x000fe200078efcff */
[----:B------:R-:W-:Y:S02]  /*0bf0*/  @!P0 IMAD.MOV.U32 R18, RZ, RZ, RZ ;  /* 0x000000ffff128224 */ /* 0x000fe400078e00ff */
[----:B------:R-:W-:Y:S02]  /*0c00*/  @P0 IMAD.MOV.U32 R18, RZ, RZ, RZ ;  /* 0x000000ffff120224 */ /* 0x000fe400078e00ff */
[----:B------:R-:W-:Y:S01]  /*0c10*/  @P0 IMAD.MOV.U32 R19, RZ, RZ, R2 ;  /* 0x000000ffff130224 */ /* 0x000fe200078e0002 */
[----:B------:R-:W-:Y:S06]  /*0c20*/  BRA `(.L_x_4) ;  /* 0x0000000000147947 */ /* 0x000fec0003800000 */
.L_x_6:
[----:B------:R-:W-:Y:S01]  /*0c30*/  LOP3.LUT R19, R13, 0x80000, RZ, 0xfc, !PT ;  /* 0x000800000d137812 */ /* 0x000fe200078efcff */
[----:B------:R-:W-:Y:S01]  /*0c40*/  IMAD.MOV.U32 R18, RZ, RZ, R12 ;  /* 0x000000ffff127224 */ /* 0x000fe200078e000c */
[----:B------:R-:W-:Y:S06]  /*0c50*/  BRA `(.L_x_4) ;  /* 0x0000000000087947 */ /* 0x000fec0003800000 */
.L_x_5:
[----:B------:R-:W-:Y:S01]  /*0c60*/  LOP3.LUT R19, R11, 0x80000, RZ, 0xfc, !PT ;  /* 0x000800000b137812 */ /* 0x000fe200078efcff */
[----:B------:R-:W-:-:S07]  /*0c70*/  IMAD.MOV.U32 R18, RZ, RZ, R10 ;  /* 0x000000ffff127224 */ /* 0x000fce00078e000a */
.L_x_4:
[----:B------:R-:W-:Y:S05]  /*0c80*/  BSYNC.RECONVERGENT B1 ;  /* 0x0000000000017941 */ /* 0x000fea0003800200 */
.L_x_2:
[----:B------:R-:W-:Y:S02]  /*0c90*/  IMAD.MOV.U32 R2, RZ, RZ, R0 ;  /* 0x000000ffff027224 */ /* 0x000fe400078e0000 */
[----:B------:R-:W-:-:S04]  /*0ca0*/  IMAD.MOV.U32 R3, RZ, RZ, 0x0 ;  /* 0x00000000ff037424 */ /* 0x000fc800078e00ff */
[----:B------:R-:W-:Y:S05]  /*0cb0*/  RET.REL.NODEC R2 `(_Z8simulatePdS_S_diiddddddd) ;  /* 0xfffffff002d07950 */ /* 0x000fea0003c3ffff */
.L_x_7:
[----:B------:R-:W-:-:S00]  /*0cc0*/  BRA `(.L_x_7) ;  /* 0xfffffffc00fc7947 */ /* 0x000fc0000383ffff */
[----:B------:R-:W-:-:S00]  /*0cd0*/  NOP ;  /* 0x0000000000007918 */ /* 0x000fc00000000000 */
        /* <DEDUP_REMOVED lines=10> */
.L_x_11:


//--------------------- .text._Z17mirror_boundariesPdii --------------------------
	.section	.text._Z17mirror_boundariesPdii,"ax",@progbits
	.align	128
        .global         _Z17mirror_boundariesPdii
        .type           _Z17mirror_boundariesPdii,@function
        .size           _Z17mirror_boundariesPdii,(.L_x_13 - _Z17mirror_boundariesPdii)
        .other          _Z17mirror_boundariesPdii,@"STO_CUDA_ENTRY STV_DEFAULT"
_Z17mirror_boundariesPdii:
.text._Z17mirror_boundariesPdii:
[----:B------:R-:W-:Y:S01]  /*0000*/  LDC R1, c[0x0][0x37c] ;  /* 0x0000df00ff017b82 */ /* 0x000fe20000000800 */
[----:B------:R-:W0:Y:S07]  /*0010*/  S2R R2, SR_TID.X ;  /* 0x0000000000027919 */ /* 0x000e2e0000002100 */
[----:B------:R-:W1:Y:S01]  /*0020*/  LDC R5, c[0x0][0x364] ;  /* 0x0000d900ff057b82 */ /* 0x000e620000000800 */
[----:B------:R-:W2:Y:S01]  /*0030*/  LDCU.64 UR6, c[0x0][0x358] ;  /* 0x00006b00ff0677ac */ /* 0x000ea20008000a00 */
[----:B------:R-:W-:Y:S01]  /*0040*/  BSSY.RECONVERGENT B0, `(.L_x_8) ;  /* 0x0000014000007945 */ /* 0x000fe20003800200 */
[----:B------:R-:W1:Y:S05]  /*0050*/  S2R R0, SR_TID.Y ;  /* 0x0000000000007919 */ /* 0x000e6a0000002200 */
[----:B------:R-:W0:Y:S08]  /*0060*/  S2UR UR5, SR_CTAID.X ;  /* 0x00000000000579c3 */ /* 0x000e300000002500 */
[----:B------:R-:W0:Y:S08]  /*0070*/  LDC R11, c[0x0][0x360] ;  /* 0x0000d800ff0b7b82 */ /* 0x000e300000000800 */
[----:B------:R-:W1:Y:S08]  /*0080*/  S2UR UR4, SR_CTAID.Y ;  /* 0x00000000000479c3 */ /* 0x000e700000002600 */
[----:B------:R-:W3:Y:S01]  /*0090*/  LDC R7, c[0x0][0x388] ;  /* 0x0000e200ff077b82 */ /* 0x000ee20000000800 */
[----:B0-----:R-:W-:-:S05]  /*00a0*/  IMAD R11, R11, UR5, R2 ;  /* 0x000000050b0b7c24 */ /* 0x001fca000f8e0202 */
[----:B------:R-:W-:Y:S01]  /*00b0*/  ISETP.NE.AND P0, PT, R11, RZ, PT ;  /* 0x000000ff0b00720c */ /* 0x000fe20003f05270 */
[----:B-1----:R-:W-:-:S05]  /*00c0*/  IMAD R5, R5, UR4, R0 ;  /* 0x0000000405057c24 */ /* 0x002fca000f8e0200 */
[----:B------:R-:W-:Y:S02]  /*00d0*/  ISETP.NE.AND P1, PT, R5, RZ, PT ;  /* 0x000000ff0500720c */ /* 0x000fe40003f25270 */
[----:B---3--:R-:W-:-:S05]  /*00e0*/  IADD3 R0, PT, PT, R7, 0x2, RZ ;  /* 0x0000000207007810 */ /* 0x008fca0007ffe0ff */
[----:B--2---:R-:W-:Y:S06]  /*00f0*/  @P0 BRA `(.L_x_9) ;  /* 0x0000000000200947 */ /* 0x004fec0003800000 */
[----:B------:R-:W0:Y:S01]  /*0100*/  LDC.64 R2, c[0x0][0x380] ;  /* 0x0000e000ff027b82 */ /* 0x000e220000000a00 */
[----:B------:R-:W-:-:S04]  /*0110*/  IMAD R5, R5, R0, R0 ;  /* 0x0000000005057224 */ /* 0x000fc800078e0200 */
[----:B0-----:R-:W-:-:S05]  /*0120*/  IMAD.WIDE R2, R5, 0x8, R2 ;  /* 0x0000000805027825 */ /* 0x001fca00078e0202 */
[----:B------:R-:W2:Y:S01]  /*0130*/  LDG.E.64 R4, desc[UR6][R2.64+0x10] ;  /* 0x0000100602047981 */ /* 0x000ea2000c1e1b00 */
[----:B------:R-:W-:-:S03]  /*0140*/  IMAD.WIDE R6, R7, 0x8, R2 ;  /* 0x0000000807067825 */ /* 0x000fc600078e0202 */
[----:B--2---:R0:W-:Y:S04]  /*0150*/  STG.E.64 desc[UR6][R2.64], R4 ;  /* 0x0000000402007986 */ /* 0x0041e8000c101b06 */
[----:B------:R-:W2:Y:S04]  /*0160*/  LDG.E.64 R8, desc[UR6][R6.64+-0x8] ;  /* 0xfffff80606087981 */ /* 0x000ea8000c1e1b00 */
[----:B--2---:R0:W-:Y:S02]  /*0170*/  STG.E.64 desc[UR6][R6.64+0x8], R8 ;  /* 0x0000080806007986 */ /* 0x0041e4000c101b06 */
.L_x_9:
[----:B------:R-:W-:Y:S05]  /*0180*/  BSYNC.RECONVERGENT B0 ;  /* 0x0000000000007941 */ /* 0x000fea0003800200 */
.L_x_8:
[----:B------:R-:W-:Y:S05]  /*0190*/  @P1 EXIT ;  /* 0x000000000000194d */ /* 0x000fea0003800000 */
[----:B0-----:R-:W0:Y:S01]  /*01a0*/  LDC.64 R8, c[0x0][0x380] ;  /* 0x0000e000ff087b82 */ /* 0x001e220000000a00 */
[----:B------:R-:W-:Y:S01]  /*01b0*/  IADD3 R5, PT, PT, R11, 0x1, RZ ;  /* 0x000000010b057810 */ /* 0x000fe20007ffe0ff */
[----:B------:R-:W1:Y:S03]  /*01c0*/  LDCU UR4, c[0x0][0x38c] ;  /* 0x00007180ff0477ac */ /* 0x000e660008000800 */
[----:B------:R-:W-:-:S05]  /*01d0*/  LEA R3, R0, R5, 0x1 ;  /* 0x0000000500037211 */ /* 0x000fca00078e08ff */
[----:B0-----:R-:W-:-:S06]  /*01e0*/  IMAD.WIDE R2, R3, 0x8, R8 ;  /* 0x0000000803027825 */ /* 0x001fcc00078e0208 */
[----:B------:R-:W2:Y:S01]  /*01f0*/  LDG.E.64 R2, desc[UR6][R2.64] ;  /* 0x0000000602027981 */ /* 0x000ea2000c1e1b00 */
[----:B-1----:R-:W-:-:S06]  /*0200*/  UIADD3 UR4, UPT, UPT, UR4, -0x1, URZ ;  /* 0xffffffff04047890 */ /* 0x002fcc000fffe0ff */
[----:B------:R-:W-:Y:S02]  /*0210*/  IMAD R13, R0, UR4, R5 ;  /* 0x00000004000d7c24 */ /* 0x000fe4000f8e0205 */
[----:B------:R-:W-:-:S04]  /*0220*/  IMAD.WIDE R4, R11, 0x8, R8 ;  /* 0x000000080b047825 */ /* 0x000fc800078e0208 */
[----:B------:R-:W-:Y:S01]  /*0230*/  IMAD.WIDE R6, R13, 0x8, R8 ;  /* 0x000000080d067825 */ /* 0x000fe200078e0208 */
[----:B--2---:R-:W-:Y:S05]  /*0240*/  STG.E.64 desc[UR6][R4.64+0x8], R2 ;  /* 0x0000080204007986 */ /* 0x004fea000c101b06 */
[----:B------:R-:W2:Y:S01]  /*0250*/  LDG.E.64 R6, desc[UR6][R6.64] ;  /* 0x0000000606067981 */ /* 0x000ea2000c1e1b00 */
[----:B------:R-:W-:-:S05]  /*0260*/  LEA R13, R0, R13, 0x1 ;  /* 0x0000000d000d7211 */ /* 0x000fca00078e08ff */
[----:B------:R-:W-:-:S05]  /*0270*/  IMAD.WIDE R8, R13, 0x8, R8 ;  /* 0x000000080d087825 */ /* 0x000fca00078e0208 */
[----:B--2---:R-:W-:Y:S01]  /*0280*/  STG.E.64 desc[UR6][R8.64], R6 ;  /* 0x0000000608007986 */ /* 0x004fe2000c101b06 */
[----:B------:R-:W-:Y:S05]  /*0290*/  EXIT ;  /* 0x000000000000794d */ /* 0x000fea0003800000 */
.L_x_10:
        /* <DEDUP_REMOVED lines=14> */
.L_x_13:


//--------------------- .nv.shared._Z8simulatePdS_S_diiddddddd --------------------------
	.section	.nv.shared._Z8simulatePdS_S_diiddddddd,"aw",@nobits
	.sectionflags	@""
	.align	8
.nv.shared._Z8simulatePdS_S_diiddddddd:
	.zero		17408


//--------------------- .nv.shared.reserved.0     --------------------------
	.section	.nv.shared.reserved.0,"aw",@nobits
	.weak		__nv_reservedSMEM_offset_0_alias
	.size		__nv_reservedSMEM_offset_0_alias, 0, 64
	.other		__nv_reservedSMEM_offset_0_alias,@"STO_CUDA_RESERVED_SHARED STV_DEFAULT"
__nv_reservedSMEM_offset_0_alias:
	.zero		0
	.zero		64


//--------------------- .nv.constant0._Z8simulatePdS_S_diiddddddd --------------------------
	.section	.nv.constant0._Z8simulatePdS_S_diiddddddd,"a",@progbits
	.sectionflags	@""
	.align	4
.nv.constant0._Z8simulatePdS_S_diiddddddd:
	.zero		992


//--------------------- .nv.constant0._Z17mirror_boundariesPdii --------------------------
	.section	.nv.constant0._Z17mirror_boundariesPdii,"a",@progbits
	.sectionflags	@""
	.align	4
.nv.constant0._Z17mirror_boundariesPdii:
	.zero		912


//--------------------- SYMBOLS --------------------------

	.type		.nv.reservedSmem.offset0,@object
	.size		.nv.reservedSmem.offset0,0x4
	.type		.nv.reservedSmem.cap,@object
	.size		.nv.reservedSmem.cap,0x4
